//
// Generated by NVIDIA NVVM Compiler
//
// Compiler Build ID: CL-36424714
// Cuda compilation tools, release 13.0, V13.0.88
// Based on NVVM 20.0.0
//

.version 9.0
.target sm_100
.address_size 64

	// .globl	_Z7_matmulPfS_S_iii
// _ZZ7_matmulPfS_S_iiiE3Mds has been demoted
// _ZZ7_matmulPfS_S_iiiE3Nds has been demoted

.visible .entry _Z7_matmulPfS_S_iii(
	.param .u64 .ptr .align 1 _Z7_matmulPfS_S_iii_param_0,
	.param .u64 .ptr .align 1 _Z7_matmulPfS_S_iii_param_1,
	.param .u64 .ptr .align 1 _Z7_matmulPfS_S_iii_param_2,
	.param .u32 _Z7_matmulPfS_S_iii_param_3,
	.param .u32 _Z7_matmulPfS_S_iii_param_4,
	.param .u32 _Z7_matmulPfS_S_iii_param_5
)
{
	.reg .pred 	%p<18>;
	.reg .b32 	%r<50>;
	.reg .b32 	%f<119>;
	.reg .b64 	%rd<18>;
	// demoted variable
	.shared .align 4 .b8 _ZZ7_matmulPfS_S_iiiE3Mds[1024];
	// demoted variable
	.shared .align 4 .b8 _ZZ7_matmulPfS_S_iiiE3Nds[1024];
	ld.param.u64 	%rd5, [_Z7_matmulPfS_S_iii_param_0];
	ld.param.u64 	%rd7, [_Z7_matmulPfS_S_iii_param_1];
	ld.param.u64 	%rd6, [_Z7_matmulPfS_S_iii_param_2];
	ld.param.u32 	%r27, [_Z7_matmulPfS_S_iii_param_3];
	ld.param.u32 	%r28, [_Z7_matmulPfS_S_iii_param_4];
	ld.param.u32 	%r29, [_Z7_matmulPfS_S_iii_param_5];
	cvta.to.global.u64 	%rd1, %rd7;
	mov.u32 	%r44, %tid.x;
	mov.u32 	%r46, %tid.y;
	mov.u32 	%r30, %ctaid.x;
	mov.u32 	%r31, %ntid.x;
	mul.lo.s32 	%r32, %r30, %r31;
	shl.b32 	%r33, %r32, 1;
	add.s32 	%r3, %r33, %r44;
	mov.u32 	%r34, %ctaid.y;
	mov.u32 	%r35, %ntid.y;
	mad.lo.s32 	%r4, %r34, %r35, %r46;
	setp.lt.s32 	%p1, %r29, 1;
	mov.f32 	%f114, 0f00000000;
	mov.f32 	%f115, %f114;
	@%p1 bra 	$L__BB0_9;
	add.s32 	%r36, %r29, 15;
	shr.u32 	%r37, %r36, 4;
	shl.b32 	%r38, %r46, 6;
	mov.u32 	%r39, _ZZ7_matmulPfS_S_iiiE3Mds;
	add.s32 	%r5, %r39, %r38;
	shl.b32 	%r40, %r44, 2;
	add.s32 	%r6, %r5, %r40;
	mov.u32 	%r41, _ZZ7_matmulPfS_S_iiiE3Nds;
	add.s32 	%r8, %r41, %r40;
	add.s32 	%r7, %r8, %r38;
	add.s32 	%r9, %r3, 16;
	neg.s32 	%r49, %r37;
	mul.lo.s32 	%r48, %r46, %r28;
	shl.b32 	%r12, %r28, 4;
	add.s32 	%r47, %r3, %r48;
	mad.lo.s32 	%r45, %r29, %r4, %r44;
	cvta.to.global.u64 	%rd2, %rd5;
	mov.f32 	%f114, 0f00000000;
	cvt.s64.s32 	%rd12, %r3;
$L__BB0_2:
	setp.ge.s32 	%p2, %r4, %r27;
	mul.wide.s32 	%rd8, %r45, 4;
	add.s64 	%rd4, %rd2, %rd8;
	setp.ge.s32 	%p3, %r44, %r29;
	mov.f32 	%f116, 0f00000000;
	or.pred  	%p4, %p3, %p2;
	@%p4 bra 	$L__BB0_4;
	ld.global.f32 	%f116, [%rd4];
$L__BB0_4:
	setp.ge.s32 	%p5, %r3, %r28;
	st.shared.f32 	[%r6], %f116;
	setp.ge.s32 	%p6, %r46, %r29;
	mov.f32 	%f117, 0f00000000;
	or.pred  	%p7, %p6, %p5;
	@%p7 bra 	$L__BB0_6;
	mul.wide.s32 	%rd9, %r47, 4;
	add.s64 	%rd10, %rd1, %rd9;
	ld.global.f32 	%f117, [%rd10];
$L__BB0_6:
	setp.ge.s32 	%p9, %r9, %r28;
	st.shared.f32 	[%r7], %f117;
	bar.sync 	0;
	ld.shared.f32 	%f18, [%r5];
	ld.shared.f32 	%f19, [%r8];
	fma.rn.f32 	%f20, %f18, %f19, %f115;
	ld.shared.f32 	%f21, [%r5+4];
	ld.shared.f32 	%f22, [%r8+64];
	fma.rn.f32 	%f23, %f21, %f22, %f20;
	ld.shared.f32 	%f24, [%r5+8];
	ld.shared.f32 	%f25, [%r8+128];
	fma.rn.f32 	%f26, %f24, %f25, %f23;
	ld.shared.f32 	%f27, [%r5+12];
	ld.shared.f32 	%f28, [%r8+192];
	fma.rn.f32 	%f29, %f27, %f28, %f26;
	ld.shared.f32 	%f30, [%r5+16];
	ld.shared.f32 	%f31, [%r8+256];
	fma.rn.f32 	%f32, %f30, %f31, %f29;
	ld.shared.f32 	%f33, [%r5+20];
	ld.shared.f32 	%f34, [%r8+320];
	fma.rn.f32 	%f35, %f33, %f34, %f32;
	ld.shared.f32 	%f36, [%r5+24];
	ld.shared.f32 	%f37, [%r8+384];
	fma.rn.f32 	%f38, %f36, %f37, %f35;
	ld.shared.f32 	%f39, [%r5+28];
	ld.shared.f32 	%f40, [%r8+448];
	fma.rn.f32 	%f41, %f39, %f40, %f38;
	ld.shared.f32 	%f42, [%r5+32];
	ld.shared.f32 	%f43, [%r8+512];
	fma.rn.f32 	%f44, %f42, %f43, %f41;
	ld.shared.f32 	%f45, [%r5+36];
	ld.shared.f32 	%f46, [%r8+576];
	fma.rn.f32 	%f47, %f45, %f46, %f44;
	ld.shared.f32 	%f48, [%r5+40];
	ld.shared.f32 	%f49, [%r8+640];
	fma.rn.f32 	%f50, %f48, %f49, %f47;
	ld.shared.f32 	%f51, [%r5+44];
	ld.shared.f32 	%f52, [%r8+704];
	fma.rn.f32 	%f53, %f51, %f52, %f50;
	ld.shared.f32 	%f54, [%r5+48];
	ld.shared.f32 	%f55, [%r8+768];
	fma.rn.f32 	%f56, %f54, %f55, %f53;
	ld.shared.f32 	%f57, [%r5+52];
	ld.shared.f32 	%f58, [%r8+832];
	fma.rn.f32 	%f59, %f57, %f58, %f56;
	ld.shared.f32 	%f60, [%r5+56];
	ld.shared.f32 	%f61, [%r8+896];
	fma.rn.f32 	%f62, %f60, %f61, %f59;
	ld.shared.f32 	%f63, [%r5+60];
	ld.shared.f32 	%f64, [%r8+960];
	fma.rn.f32 	%f115, %f63, %f64, %f62;
	bar.sync 	0;
	mov.f32 	%f118, 0f00000000;
	or.pred  	%p10, %p6, %p9;
	@%p10 bra 	$L__BB0_8;
	cvt.s64.s32 	%rd11, %r48;
	add.s64 	%rd13, %rd12, %rd11;
	shl.b64 	%rd14, %rd13, 2;
	add.s64 	%rd15, %rd1, %rd14;
	ld.global.f32 	%f118, [%rd15+64];
$L__BB0_8:
	st.shared.f32 	[%r7], %f118;
	bar.sync 	0;
	ld.shared.f32 	%f65, [%r5];
	ld.shared.f32 	%f66, [%r8];
	fma.rn.f32 	%f67, %f65, %f66, %f114;
	ld.shared.f32 	%f68, [%r5+4];
	ld.shared.f32 	%f69, [%r8+64];
	fma.rn.f32 	%f70, %f68, %f69, %f67;
	ld.shared.f32 	%f71, [%r5+8];
	ld.shared.f32 	%f72, [%r8+128];
	fma.rn.f32 	%f73, %f71, %f72, %f70;
	ld.shared.f32 	%f74, [%r5+12];
	ld.shared.f32 	%f75, [%r8+192];
	fma.rn.f32 	%f76, %f74, %f75, %f73;
	ld.shared.f32 	%f77, [%r5+16];
	ld.shared.f32 	%f78, [%r8+256];
	fma.rn.f32 	%f79, %f77, %f78, %f76;
	ld.shared.f32 	%f80, [%r5+20];
	ld.shared.f32 	%f81, [%r8+320];
	fma.rn.f32 	%f82, %f80, %f81, %f79;
	ld.shared.f32 	%f83, [%r5+24];
	ld.shared.f32 	%f84, [%r8+384];
	fma.rn.f32 	%f85, %f83, %f84, %f82;
	ld.shared.f32 	%f86, [%r5+28];
	ld.shared.f32 	%f87, [%r8+448];
	fma.rn.f32 	%f88, %f86, %f87, %f85;
	ld.shared.f32 	%f89, [%r5+32];
	ld.shared.f32 	%f90, [%r8+512];
	fma.rn.f32 	%f91, %f89, %f90, %f88;
	ld.shared.f32 	%f92, [%r5+36];
	ld.shared.f32 	%f93, [%r8+576];
	fma.rn.f32 	%f94, %f92, %f93, %f91;
	ld.shared.f32 	%f95, [%r5+40];
	ld.shared.f32 	%f96, [%r8+640];
	fma.rn.f32 	%f97, %f95, %f96, %f94;
	ld.shared.f32 	%f98, [%r5+44];
	ld.shared.f32 	%f99, [%r8+704];
	fma.rn.f32 	%f100, %f98, %f99, %f97;
	ld.shared.f32 	%f101, [%r5+48];
	ld.shared.f32 	%f102, [%r8+768];
	fma.rn.f32 	%f103, %f101, %f102, %f100;
	ld.shared.f32 	%f104, [%r5+52];
	ld.shared.f32 	%f105, [%r8+832];
	fma.rn.f32 	%f106, %f104, %f105, %f103;
	ld.shared.f32 	%f107, [%r5+56];
	ld.shared.f32 	%f108, [%r8+896];
	fma.rn.f32 	%f109, %f107, %f108, %f106;
	ld.shared.f32 	%f110, [%r5+60];
	ld.shared.f32 	%f111, [%r8+960];
	fma.rn.f32 	%f114, %f110, %f111, %f109;
	bar.sync 	0;
	add.s32 	%r49, %r49, 1;
	setp.eq.s32 	%p11, %r49, 0;
	add.s32 	%r48, %r48, %r12;
	add.s32 	%r47, %r47, %r12;
	add.s32 	%r46, %r46, 16;
	add.s32 	%r45, %r45, 16;
	add.s32 	%r44, %r44, 16;
	@%p11 bra 	$L__BB0_9;
	bra.uni 	$L__BB0_2;
$L__BB0_9:
	setp.lt.s32 	%p12, %r4, %r27;
	mad.lo.s32 	%r42, %r28, %r4, %r3;
	setp.lt.s32 	%p13, %r3, %r28;
	and.pred  	%p14, %p13, %p12;
	cvta.to.global.u64 	%rd16, %rd6;
	mul.wide.s32 	%rd17, %r42, 4;
	add.s64 	%rd3, %rd16, %rd17;
	@%p14 bra 	$L__BB0_10;
	bra.uni 	$L__BB0_11;
$L__BB0_10:
	st.global.f32 	[%rd3], %f115;
$L__BB0_11:
	setp.ge.s32 	%p15, %r4, %r27;
	add.s32 	%r43, %r3, 16;
	setp.ge.s32 	%p16, %r43, %r28;
	or.pred  	%p17, %p16, %p15;
	@%p17 bra 	$L__BB0_13;
	st.global.f32 	[%rd3+64], %f114;
$L__BB0_13:
	ret;

}


// ===== COMPILED SASS (sm_100) =====

	.target	sm_100

	.elftype	@"ET_EXEC"


//--------------------- .note.nv.tkinfo           --------------------------
	.section	.note.nv.tkinfo,"",@"SHT_NOTE"
	.sectionflags	@"SHF_NOTE_NV_TKINFO"
	.tkinfo
        /*0018*/ 	.word	0x00000002
        /*0030*/ 	.string	""
        /*0030*/ 	.string	"ptxas"
        /*0030*/ 	.string	"Cuda compilation tools, release 13.0, V13.0.88"
        /*0030*/ 	.string	"Build cuda_13.0.r13.0/compiler.36424714_0"
        /*0030*/ 	.string	"-arch sm_100 -m 64 "



//--------------------- .note.nv.cuinfo           --------------------------
	.section	.note.nv.cuinfo,"",@"SHT_NOTE"
	.sectionflags	@"SHF_NOTE_NV_CUINFO"
        /*0018*/ 	.short	0x0002
        /*001a*/ 	.short	0x0064
        /*001c*/ 	.short	0x0082
	.zero		2


//--------------------- .nv.info                  --------------------------
	.section	.nv.info,"",@"SHT_CUDA_INFO"
	.align	4


	//----- nvinfo : EIATTR_REGCOUNT
	.align		4
        /*0000*/ 	.byte	0x04, 0x2f
        /*0002*/ 	.short	(.L_1 - .L_0)
	.align		4
.L_0:
        /*0004*/ 	.word	index@(_Z7_matmulPfS_S_iii)
        /*0008*/ 	.word	0x00000020


	//----- nvinfo : EIATTR_FRAME_SIZE
	.align		4
.L_1:
        /*000c*/ 	.byte	0x04, 0x11
        /*000e*/ 	.short	(.L_3 - .L_2)
	.align		4
.L_2:
        /*0010*/ 	.word	index@(_Z7_matmulPfS_S_iii)
        /*0014*/ 	.word	0x00000000


	//----- nvinfo : EIATTR_MIN_STACK_SIZE
	.align		4
.L_3:
        /*0018*/ 	.byte	0x04, 0x12
        /*001a*/ 	.short	(.L_5 - .L_4)
	.align		4
.L_4:
        /*001c*/ 	.word	index@(_Z7_matmulPfS_S_iii)
        /*0020*/ 	.word	0x00000000
.L_5:


//--------------------- .nv.compat                --------------------------
	.section	.nv.compat,"",@"SHT_CUDA_COMPAT_INFO"
	.align	4
        /*0000*/ 	.byte	0x02, 0x09, 0x00, 0x00, 0x02, 0x02, 0x01, 0x00, 0x02, 0x05, 0x05, 0x00, 0x03, 0x07, 0x01, 0x01
        /*0010*/ 	.byte	0x02, 0x03, 0x00, 0x00, 0x02, 0x06, 0x01, 0x00, 0x04, 0x0b, 0x08, 0x00, 0x09, 0x00, 0x00, 0x00
        /*0020*/ 	.byte	0x00, 0x00, 0x00, 0x00


//--------------------- .nv.info._Z7_matmulPfS_S_iii --------------------------
	.section	.nv.info._Z7_matmulPfS_S_iii,"",@"SHT_CUDA_INFO"
	.sectionflags	@""
	.align	4


	//----- nvinfo : EIATTR_CUDA_API_VERSION
	.align		4
        /*0000*/ 	.byte	0x04, 0x37
        /*0002*/ 	.short	(.L_7 - .L_6)
.L_6:
        /*0004*/ 	.word	0x00000082


	//----- nvinfo : EIATTR_KPARAM_INFO
	.align		4
.L_7:
        /*0008*/ 	.byte	0x04, 0x17
        /*000a*/ 	.short	(.L_9 - .L_8)
.L_8:
        /*000c*/ 	.word	0x00000000
        /*0010*/ 	.short	0x0005
        /*0012*/ 	.short	0x0020
        /*0014*/ 	.byte	0x00, 0xf0, 0x11, 0x00


	//----- nvinfo : EIATTR_KPARAM_INFO
	.align		4
.L_9:
        /*0018*/ 	.byte	0x04, 0x17
        /*001a*/ 	.short	(.L_11 - .L_10)
.L_10:
        /*001c*/ 	.word	0x00000000
        /*0020*/ 	.short	0x0004
        /*0022*/ 	.short	0x001c
        /*0024*/ 	.byte	0x00, 0xf0, 0x11, 0x00


	//----- nvinfo : EIATTR_KPARAM_INFO
	.align		4
.L_11:
        /*0028*/ 	.byte	0x04, 0x17
        /*002a*/ 	.short	(.L_13 - .L_12)
.L_12:
        /*002c*/ 	.word	0x00000000
        /*0030*/ 	.short	0x0003
        /*0032*/ 	.short	0x0018
        /*0034*/ 	.byte	0x00, 0xf0, 0x11, 0x00


	//----- nvinfo : EIATTR_KPARAM_INFO
	.align		4
.L_13:
        /*0038*/ 	.byte	0x04, 0x17
        /*003a*/ 	.short	(.L_15 - .L_14)
.L_14:
        /*003c*/ 	.word	0x00000000
        /*0040*/ 	.short	0x0002
        /*0042*/ 	.short	0x0010
        /*0044*/ 	.byte	0x00, 0xf5, 0x21, 0x00


	//----- nvinfo : EIATTR_KPARAM_INFO
	.align		4
.L_15:
        /*0048*/ 	.byte	0x04, 0x17
        /*004a*/ 	.short	(.L_17 - .L_16)
.L_16:
        /*004c*/ 	.word	0x00000000
        /*0050*/ 	.short	0x0001
        /*0052*/ 	.short	0x0008
        /*0054*/ 	.byte	0x00, 0xf5, 0x21, 0x00


	//----- nvinfo : EIATTR_KPARAM_INFO
	.align		4
.L_17:
        /*0058*/ 	.byte	0x04, 0x17
        /*005a*/ 	.short	(.L_19 - .L_18)
.L_18:
        /*005c*/ 	.word	0x00000000
        /*0060*/ 	.short	0x0000
        /*0062*/ 	.short	0x0000
        /*0064*/ 	.byte	0x00, 0xf5, 0x21, 0x00


	//----- nvinfo : EIATTR_SPARSE_MMA_MASK
	.align		4
.L_19:
        /*0068*/ 	.byte	0x03, 0x50
        /*006a*/ 	.short	0x0000


	//----- nvinfo : EIATTR_MAXREG_COUNT
	.align		4
        /*006c*/ 	.byte	0x03, 0x1b
        /*006e*/ 	.short	0x00ff


	//----- nvinfo : EIATTR_NUM_BARRIERS
	.align		4
        /*0070*/ 	.byte	0x02, 0x4c
        /*0072*/ 	.byte	0x01
	.zero		1


	//----- nvinfo : EIATTR_MERCURY_ISA_VERSION
	.align		4
        /*0074*/ 	.byte	0x03, 0x5f
        /*0076*/ 	.short	0x0101


	//----- nvinfo : EIATTR_VRC_CTA_INIT_COUNT
	.align		4
        /*0078*/ 	.byte	0x02, 0x4a
	.zero		1
	.zero		1


	//----- nvinfo : EIATTR_EXIT_INSTR_OFFSETS
	.align		4
        /*007c*/ 	.byte	0x04, 0x1c
        /*007e*/ 	.short	(.L_21 - .L_20)


	//   ....[0]....
.L_20:
        /*0080*/ 	.word	0x00001020


	//   ....[1]....
        /*0084*/ 	.word	0x00001040


	//----- nvinfo : EIATTR_CBANK_PARAM_SIZE
	.align		4
.L_21:
        /*0088*/ 	.byte	0x03, 0x19
        /*008a*/ 	.short	0x0024


	//----- nvinfo : EIATTR_PARAM_CBANK
	.align		4
        /*008c*/ 	.byte	0x04, 0x0a
        /*008e*/ 	.short	(.L_23 - .L_22)
	.align		4
.L_22:
        /*0090*/ 	.word	index@(.nv.constant0._Z7_matmulPfS_S_iii)
        /*0094*/ 	.short	0x0380
        /*0096*/ 	.short	0x0024


	//----- nvinfo : EIATTR_SW_WAR
	.align		4
.L_23:
        /*0098*/ 	.byte	0x04, 0x36
        /*009a*/ 	.short	(.L_25 - .L_24)
.L_24:
        /*009c*/ 	.word	0x00000008
.L_25:


//--------------------- .nv.callgraph             --------------------------
	.section	.nv.callgraph,"",@"SHT_CUDA_CALLGRAPH"
	.align	4
	.sectionentsize	8
	.align		4
        /*0000*/ 	.word	0x00000000
	.align		4
        /*0004*/ 	.word	0xffffffff
	.align		4
        /*0008*/ 	.word	0x00000000
	.align		4
        /*000c*/ 	.word	0xfffffffe
	.align		4
        /*0010*/ 	.word	0x00000000
	.align		4
        /*0014*/ 	.word	0xfffffffd
	.align		4
        /*0018*/ 	.word	0x00000000
	.align		4
        /*001c*/ 	.word	0xfffffffc


//--------------------- .text._Z7_matmulPfS_S_iii --------------------------
	.section	.text._Z7_matmulPfS_S_iii,"ax",@progbits
	.align	128
        .global         _Z7_matmulPfS_S_iii
        .type           _Z7_matmulPfS_S_iii,@function
        .size           _Z7_matmulPfS_S_iii,(.L_x_3 - _Z7_matmulPfS_S_iii)
        .other          _Z7_matmulPfS_S_iii,@"STO_CUDA_ENTRY STV_DEFAULT"
_Z7_matmulPfS_S_iii:
.text._Z7_matmulPfS_S_iii:
[----:B------:R-:W-:Y:S01]  /*0000*/  LDC R1, c[0x0][0x37c] ;  /* 0x0000df00ff017b82 */ /* 0x000fe20000000800 */
[----:B------:R-:W0:Y:S07]  /*0010*/  S2R R18, SR_TID.X ;  /* 0x0000000000127919 */ /* 0x000e2e0000002100 */
[----:B------:R-:W1:Y:S01]  /*0020*/  S2UR UR4, SR_CTAID.X ;  /* 0x00000000000479c3 */ /* 0x000e620000002500 */
[----:B------:R-:W2:Y:S01]  /*0030*/  LDCU UR7, c[0x0][0x3a0] ;  /* 0x00007400ff0777ac */ /* 0x000ea20008000800 */
[----:B------:R-:W-:Y:S01]  /*0040*/  HFMA2 R21, -RZ, RZ, 0, 0 ;  /* 0x00000000ff157431 */ /* 0x000fe200000001ff */
[----:B------:R-:W3:Y:S01]  /*0050*/  S2R R20, SR_TID.Y ;  /* 0x0000000000147919 */ /* 0x000ee20000002200 */
[----:B------:R-:W-:Y:S01]  /*0060*/  MOV R11, RZ ;  /* 0x000000ff000b7202 */ /* 0x000fe20000000f00 */
[----:B------:R-:W4:Y:S03]  /*0070*/  LDCU.64 UR8, c[0x0][0x358] ;  /* 0x00006b00ff0877ac */ /* 0x000f260008000a00 */
[----:B------:R-:W1:Y:S08]  /*0080*/  LDC R3, c[0x0][0x360] ;  /* 0x0000d800ff037b82 */ /* 0x000e700000000800 */
[----:B------:R-:W3:Y:S01]  /*0090*/  S2UR UR5, SR_CTAID.Y ;  /* 0x00000000000579c3 */ /* 0x000ee20000002600 */
[----:B--2---:R-:W-:-:S07]  /*00a0*/  UISETP.GE.AND UP0, UPT, UR7, 0x1, UPT ;  /* 0x000000010700788c */ /* 0x004fce000bf06270 */
[----:B------:R-:W3:Y:S01]  /*00b0*/  LDC R5, c[0x0][0x364] ;  /* 0x0000d900ff057b82 */ /* 0x000ee20000000800 */
[----:B-1----:R-:W-:-:S05]  /*00c0*/  IMAD R3, R3, UR4, RZ ;  /* 0x0000000403037c24 */ /* 0x002fca000f8e02ff */
[----:B0-----:R-:W-:Y:S01]  /*00d0*/  LEA R0, R3, R18, 0x1 ;  /* 0x0000001203007211 */ /* 0x001fe200078e08ff */
[----:B---3--:R-:W-:Y:S01]  /*00e0*/  IMAD R3, R5, UR5, R20 ;  /* 0x0000000505037c24 */ /* 0x008fe2000f8e0214 */
[----:B----4-:R-:W-:Y:S06]  /*00f0*/  BRA.U !UP0, `(.L_x_0) ;  /* 0x0000000d08a07547 */ /* 0x010fec000b800000 */
[----:B------:R-:W0:Y:S01]  /*0100*/  LDC.64 R12, c[0x0][0x398] ;  /* 0x0000e600ff0c7b82 */ /* 0x000e220000000a00 */
[----:B------:R-:W-:Y:S01]  /*0110*/  ISETP.GE.AND P0, PT, R20, UR7, PT ;  /* 0x0000000714007c0c */ /* 0x000fe2000bf06270 */
[----:B------:R-:W-:Y:S01]  /*0120*/  IMAD R19, R3, UR7, R18 ;  /* 0x0000000703137c24 */ /* 0x000fe2000f8e0212 */
[----:B------:R-:W-:Y:S02]  /*0130*/  MOV R23, RZ ;  /* 0x000000ff00177202 */ /* 0x000fe40000000f00 */
[----:B------:R-:W-:-:S03]  /*0140*/  MOV R25, RZ ;  /* 0x000000ff00197202 */ /* 0x000fc60000000f00 */
[----:B------:R-:W1:Y:S01]  /*0150*/  LDC.64 R4, c[0x0][0x380] ;  /* 0x0000e000ff047b82 */ /* 0x000e620000000a00 */
[-C--:B0-----:R-:W-:Y:S01]  /*0160*/  ISETP.GE.OR P3, PT, R0, R13.reuse, P0 ;  /* 0x0000000d0000720c */ /* 0x081fe20000766670 */
[----:B------:R-:W-:Y:S01]  /*0170*/  IMAD R21, R20, R13, RZ ;  /* 0x0000000d14157224 */ /* 0x000fe200078e02ff */
[----:B------:R-:W-:-:S04]  /*0180*/  ISETP.GE.AND P1, PT, R3, R12, PT ;  /* 0x0000000c0300720c */ /* 0x000fc80003f26270 */
[----:B------:R-:W-:Y:S02]  /*0190*/  ISETP.GE.OR P2, PT, R18, UR7, P1 ;  /* 0x0000000712007c0c */ /* 0x000fe40008f46670 */
[----:B------:R-:W-:Y:S01]  /*01a0*/  IADD3 R22, PT, PT, R0, R21, RZ ;  /* 0x0000001500167210 */ /* 0x000fe20007ffe0ff */
[----:B-1----:R-:W-:-:S04]  /*01b0*/  IMAD.WIDE R4, R19, 0x4, R4 ;  /* 0x0000000413047825 */ /* 0x002fc800078e0204 */
[----:B------:R-:W0:Y:S06]  /*01c0*/  @!P3 LDC.64 R6, c[0x0][0x388] ;  /* 0x0000e200ff06bb82 */ /* 0x000e2c0000000a00 */
[----:B------:R-:W2:Y:S01]  /*01d0*/  @!P2 LDG.E R23, desc[UR8][R4.64] ;  /* 0x000000080417a981 */ /* 0x000ea2000c1e1900 */
[----:B0-----:R-:W-:-:S05]  /*01e0*/  @!P3 IMAD.WIDE R6, R22, 0x4, R6 ;  /* 0x000000041606b825 */ /* 0x001fca00078e0206 */
[----:B------:R-:W3:Y:S01]  /*01f0*/  @!P3 LDG.E R25, desc[UR8][R6.64] ;  /* 0x000000080619b981 */ /* 0x000ee2000c1e1900 */
[----:B------:R-:W0:Y:S01]  /*0200*/  S2UR UR6, SR_CgaCtaId ;  /* 0x00000000000679c3 */ /* 0x000e220000008800 */
[----:B------:R-:W-:Y:S02]  /*0210*/  UMOV UR4, 0x400 ;  /* 0x0000040000047882 */ /* 0x000fe40000000000 */
[----:B------:R-:W-:Y:S02]  /*0220*/  UIADD3 UR5, UPT, UPT, UR4, 0x400, URZ ;  /* 0x0000040004057890 */ /* 0x000fe4000fffe0ff */
[----:B0-----:R-:W-:Y:S02]  /*0230*/  ULEA UR4, UR6, UR4, 0x18 ;  /* 0x0000000406047291 */ /* 0x001fe4000f8ec0ff */
[----:B------:R-:W-:-:S04]  /*0240*/  ULEA UR5, UR6, UR5, 0x18 ;  /* 0x0000000506057291 */ /* 0x000fc8000f8ec0ff */
[----:B------:R-:W-:Y:S02]  /*0250*/  LEA R15, R20, UR4, 0x6 ;  /* 0x00000004140f7c11 */ /* 0x000fe4000f8e30ff */
[C---:B------:R-:W-:Y:S02]  /*0260*/  LEA R12, R18.reuse, UR5, 0x2 ;  /* 0x00000005120c7c11 */ /* 0x040fe4000f8e10ff */
[----:B------:R-:W-:Y:S02]  /*0270*/  LEA R14, R18, R15, 0x2 ;  /* 0x0000000f120e7211 */ /* 0x000fe400078e10ff */
[----:B------:R-:W-:-:S03]  /*0280*/  LEA R2, R20, R12, 0x6 ;  /* 0x0000000c14027211 */ /* 0x000fc600078e30ff */
[----:B--2---:R-:W-:Y:S04]  /*0290*/  STS [R14], R23 ;  /* 0x000000170e007388 */ /* 0x004fe80000000800 */
[----:B---3--:R-:W-:Y:S01]  /*02a0*/  STS [R2], R25 ;  /* 0x0000001902007388 */ /* 0x008fe20000000800 */
[----:B------:R-:W-:Y:S06]  /*02b0*/  BAR.SYNC.DEFER_BLOCKING 0x0 ;  /* 0x0000000000007b1d */ /* 0x000fec0000010000 */
[----:B------:R-:W-:Y:S04]  /*02c0*/  LDS R27, [R12] ;  /* 0x000000000c1b7984 */ /* 0x000fe80000000800 */
[----:B------:R-:W0:Y:S04]  /*02d0*/  LDS.128 R4, [R15] ;  /* 0x000000000f047984 */ /* 0x000e280000000c00 */
[----:B------:R-:W1:Y:S04]  /*02e0*/  LDS R29, [R12+0x40] ;  /* 0x000040000c1d7984 */ /* 0x000e680000000800 */
[----:B------:R-:W2:Y:S04]  /*02f0*/  LDS R26, [R12+0x80] ;  /* 0x000080000c1a7984 */ /* 0x000ea80000000800 */
[----:B------:R-:W3:Y:S04]  /*0300*/  LDS R24, [R12+0xc0] ;  /* 0x0000c0000c187984 */ /* 0x000ee80000000800 */
[----:B------:R-:W-:Y:S04]  /*0310*/  LDS R17, [R12+0x100] ;  /* 0x000100000c117984 */ /* 0x000fe80000000800 */
[----:B------:R-:W4:Y:S04]  /*0320*/  LDS.128 R8, [R15+0x10] ;  /* 0x000010000f087984 */ /* 0x000f280000000c00 */
[----:B------:R-:W5:Y:S04]  /*0330*/  LDS R16, [R12+0x140] ;  /* 0x000140000c107984 */ /* 0x000f680000000800 */
[----:B------:R-:W5:Y:S04]  /*0340*/  LDS R23, [R12+0x180] ;  /* 0x000180000c177984 */ /* 0x000f680000000800 */
[----:B------:R-:W-:Y:S01]  /*0350*/  LDS R25, [R12+0x200] ;  /* 0x000200000c197984 */ /* 0x000fe20000000800 */
[----:B0-----:R-:W-:-:S04]  /*0360*/  FFMA R4, R4, R27, RZ ;  /* 0x0000001b04047223 */ /* 0x001fc800000000ff */
[----:B-1----:R-:W-:-:S04]  /*0370*/  FFMA R5, R29, R5, R4 ;  /* 0x000000051d057223 */ /* 0x002fc80000000004 */
[----:B--2---:R-:W-:Y:S02]  /*0380*/  FFMA R5, R26, R6, R5 ;  /* 0x000000061a057223 */ /* 0x004fe40000000005 */
[----:B------:R-:W0:Y:S02]  /*0390*/  LDS R26, [R12+0x1c0] ;  /* 0x0001c0000c1a7984 */ /* 0x000e240000000800 */
[----:B---3--:R-:W-:Y:S02]  /*03a0*/  FFMA R27, R24, R7, R5 ;  /* 0x00000007181b7223 */ /* 0x008fe40000000005 */
[----:B------:R-:W1:Y:S04]  /*03b0*/  LDS.128 R4, [R15+0x20] ;  /* 0x000020000f047984 */ /* 0x000e680000000c00 */
[----:B------:R-:W2:Y:S01]  /*03c0*/  LDS R24, [R12+0x240] ;  /* 0x000240000c187984 */ /* 0x000ea20000000800 */
[----:B----4-:R-:W-:-:S04]  /*03d0*/  FFMA R17, R8, R17, R27 ;  /* 0x0000001108117223 */ /* 0x010fc8000000001b */
[----:B-----5:R-:W-:Y:S02]  /*03e0*/  FFMA R8, R16, R9, R17 ;  /* 0x0000000910087223 */ /* 0x020fe40000000011 */
[----:B------:R-:W3:Y:S02]  /*03f0*/  LDS R17, [R12+0x280] ;  /* 0x000280000c117984 */ /* 0x000ee40000000800 */
[----:B------:R-:W-:Y:S01]  /*0400*/  FFMA R23, R23, R10, R8 ;  /* 0x0000000a17177223 */ /* 0x000fe20000000008 */
[----:B------:R-:W-:-:S03]  /*0410*/  IADD3 R16, PT, PT, R0, 0x10, RZ ;  /* 0x0000001000107810 */ /* 0x000fc60007ffe0ff */
[----:B0-----:R-:W-:Y:S02]  /*0420*/  FFMA R11, R26, R11, R23 ;  /* 0x0000000b1a0b7223 */ /* 0x001fe40000000017 */
[----:B------:R-:W0:Y:S02]  /*0430*/  LDS R26, [R12+0x2c0] ;  /* 0x0002c0000c1a7984 */ /* 0x000e240000000800 */
[----:B-1----:R-:W-:Y:S02]  /*0440*/  FFMA R25, R4, R25, R11 ;  /* 0x0000001904197223 */ /* 0x002fe4000000000b */
[----:B------:R-:W-:Y:S04]  /*0450*/  LDS R23, [R12+0x300] ;  /* 0x000300000c177984 */ /* 0x000fe80000000800 */
[----:B------:R-:W1:Y:S01]  /*0460*/  LDS.128 R8, [R15+0x30] ;  /* 0x000030000f087984 */ /* 0x000e620000000c00 */
[----:B------:R-:W-:Y:S01]  /*0470*/  ISETP.GE.OR P0, PT, R16, R13, P0 ;  /* 0x0000000d1000720c */ /* 0x000fe20000706670 */
[----:B--2---:R-:W-:-:S04]  /*0480*/  FFMA R24, R24, R5, R25 ;  /* 0x0000000518187223 */ /* 0x004fc80000000019 */
[----:B---3--:R-:W-:-:S08]  /*0490*/  FFMA R27, R17, R6, R24 ;  /* 0x00000006111b7223 */ /* 0x008fd00000000018 */
[----:B------:R-:W2:Y:S01]  /*04a0*/  @!P0 LDC.64 R4, c[0x0][0x388] ;  /* 0x0000e200ff048b82 */ /* 0x000ea20000000a00 */
[----:B------:R-:W-:Y:S01]  /*04b0*/  @!P0 IADD3 R6, P2, PT, R0, R21, RZ ;  /* 0x0000001500068210 */ /* 0x000fe20007f5e0ff */
[----:B0-----:R-:W-:Y:S02]  /*04c0*/  FFMA R7, R26, R7, R27 ;  /* 0x000000071a077223 */ /* 0x001fe4000000001b */
[----:B------:R-:W0:Y:S02]  /*04d0*/  LDS R27, [R12+0x340] ;  /* 0x000340000c1b7984 */ /* 0x000e240000000800 */
[----:B-1----:R-:W-:Y:S02]  /*04e0*/  FFMA R26, R8, R23, R7 ;  /* 0x00000017081a7223 */ /* 0x002fe40000000007 */
[----:B------:R-:W-:Y:S04]  /*04f0*/  LDS R23, [R12+0x380] ;  /* 0x000380000c177984 */ /* 0x000fe80000000800 */
[----:B------:R-:W-:Y:S01]  /*0500*/  LDS R8, [R12+0x3c0] ;  /* 0x0003c0000c087984 */ /* 0x000fe20000000800 */
[----:B------:R-:W-:Y:S01]  /*0510*/  SHF.R.S32.HI R17, RZ, 0x1f, R0 ;  /* 0x0000001fff117819 */ /* 0x000fe20000011400 */
[----:B------:R-:W-:Y:S01]  /*0520*/  BAR.SYNC.DEFER_BLOCKING 0x0 ;  /* 0x0000000000007b1d */ /* 0x000fe20000010000 */
[----:B--2---:R-:W-:-:S02]  /*0530*/  @!P0 LEA R24, P3, R6, R4, 0x2 ;  /* 0x0000000406188211 */ /* 0x004fc400078610ff */
[----:B------:R-:W-:Y:S02]  /*0540*/  @!P0 LEA.HI.X.SX32 R4, R21, R17, 0x1, P2 ;  /* 0x0000001115048211 */ /* 0x000fe400010f0eff */
[----:B------:R-:W-:Y:S02]  /*0550*/  MOV R29, RZ ;  /* 0x000000ff001d7202 */ /* 0x000fe40000000f00 */
[----:B------:R-:W-:-:S05]  /*0560*/  @!P0 LEA.HI.X R25, R6, R5, R4, 0x2, P3 ;  /* 0x0000000506198211 */ /* 0x000fca00018f1404 */
[----:B------:R0:W2:Y:S02]  /*0570*/  @!P0 LDG.E R29, desc[UR8][R24.64+0x40] ;  /* 0x00004008181d8981 */ /* 0x0000a4000c1e1900 */
[----:B0-----:R-:W-:Y:S02]  /*0580*/  FFMA R24, R27, R9, R26 ;  /* 0x000000091b187223 */ /* 0x001fe4000000001a */
[----:B--2---:R-:W-:Y:S01]  /*0590*/  STS [R2], R29 ;  /* 0x0000001d02007388 */ /* 0x004fe20000000800 */
[----:B------:R-:W-:Y:S06]  /*05a0*/  BAR.SYNC.DEFER_BLOCKING 0x0 ;  /* 0x0000000000007b1d */ /* 0x000fec0000010000 */
[----:B------:R-:W-:Y:S04]  /*05b0*/  LDS R28, [R12] ;  /* 0x000000000c1c7984 */ /* 0x000fe80000000800 */
[----:B------:R-:W0:Y:S04]  /*05c0*/  LDS.128 R4, [R15] ;  /* 0x000000000f047984 */ /* 0x000e280000000c00 */
[----:B------:R-:W-:Y:S04]  /*05d0*/  LDS R9, [R12+0x140] ;  /* 0x000140000c097984 */ /* 0x000fe80000000800 */
[----:B------:R-:W-:Y:S04]  /*05e0*/  LDS R26, [R12+0x180] ;  /* 0x000180000c1a7984 */ /* 0x000fe80000000800 */
[----:B------:R-:W-:Y:S01]  /*05f0*/  LDS R27, [R12+0x240] ;  /* 0x000240000c1b7984 */ /* 0x000fe20000000800 */
[----:B0-----:R-:W-:-:S03]  /*0600*/  FFMA R4, R4, R28, RZ ;  /* 0x0000001c04047223 */ /* 0x001fc600000000ff */
[----:B------:R-:W0:Y:S02]  /*0610*/  LDS R28, [R12+0x40] ;  /* 0x000040000c1c7984 */ /* 0x000e240000000800 */
[----:B0-----:R-:W-:Y:S02]  /*0620*/  FFMA R5, R28, R5, R4 ;  /* 0x000000051c057223 */ /* 0x001fe40000000004 */
[----:B------:R-:W0:Y:S04]  /*0630*/  LDS R4, [R12+0x80] ;  /* 0x000080000c047984 */ /* 0x000e280000000800 */
[----:B------:R-:W1:Y:S01]  /*0640*/  LDS R28, [R12+0xc0] ;  /* 0x0000c0000c1c7984 */ /* 0x000e620000000800 */
[----:B0-----:R-:W-:-:S04]  /*0650*/  FFMA R4, R4, R6, R5 ;  /* 0x0000000604047223 */ /* 0x001fc80000000005 */
[----:B-1----:R-:W-:Y:S02]  /*0660*/  FFMA R25, R28, R7, R4 ;  /* 0x000000071c197223 */ /* 0x002fe40000000004 */
[----:B------:R-:W-:Y:S04]  /*0670*/  LDS R28, [R12+0x100] ;  /* 0x000100000c1c7984 */ /* 0x000fe80000000800 */
[----:B------:R-:W0:Y:S02]  /*0680*/  LDS.128 R4, [R15+0x10] ;  /* 0x000010000f047984 */ /* 0x000e240000000c00 */
[----:B0-----:R-:W-:Y:S02]  /*0690*/  FFMA R4, R4, R28, R25 ;  /* 0x0000001c04047223 */ /* 0x001fe40000000019 */
[----:B------:R-:W0:Y:S02]  /*06a0*/  LDS R25, [R12+0x1c0] ;  /* 0x0001c0000c197984 */ /* 0x000e240000000800 */
[----:B------:R-:W-:-:S02]  /*06b0*/  FFMA R5, R9, R5, R4 ;  /* 0x0000000509057223 */ /* 0x000fc40000000004 */
[----:B------:R-:W-:Y:S02]  /*06c0*/  LDS R9, [R12+0x200] ;  /* 0x000200000c097984 */ /* 0x000fe40000000800 */
[----:B------:R-:W-:Y:S02]  /*06d0*/  FFMA R6, R26, R6, R5 ;  /* 0x000000061a067223 */ /* 0x000fe40000000005 */
[----:B------:R-:W-:Y:S04]  /*06e0*/  LDS R26, [R12+0x280] ;  /* 0x000280000c1a7984 */ /* 0x000fe80000000800 */
[----:B------:R-:W-:Y:S01]  /*06f0*/  LDS R28, [R12+0x380] ;  /* 0x000380000c1c7984 */ /* 0x000fe20000000800 */
[----:B0-----:R-:W-:-:S03]  /*0700*/  FFMA R25, R25, R7, R6 ;  /* 0x0000000719197223 */ /* 0x001fc60000000006 */
[----:B------:R-:W0:Y:S02]  /*0710*/  LDS.128 R4, [R15+0x20] ;  /* 0x000020000f047984 */ /* 0x000e240000000c00 */
[----:B0-----:R-:W-:Y:S02]  /*0720*/  FFMA R4, R4, R9, R25 ;  /* 0x0000000904047223 */ /* 0x001fe40000000019 */
[----:B------:R-:W0:Y:S02]  /*0730*/  LDS R9, [R12+0x2c0] ;  /* 0x0002c0000c097984 */ /* 0x000e240000000800 */
[----:B------:R-:W-:Y:S02]  /*0740*/  FFMA R5, R27, R5, R4 ;  /* 0x000000051b057223 */ /* 0x000fe40000000004 */
[----:B------:R-:W-:Y:S02]  /*0750*/  LDS R25, [R12+0x300] ;  /* 0x000300000c197984 */ /* 0x000fe40000000800 */
[----:B------:R-:W-:-:S02]  /*0760*/  FFMA R6, R26, R6, R5 ;  /* 0x000000061a067223 */ /* 0x000fc40000000005 */
[----:B------:R-:W-:Y:S02]  /*0770*/  LDS R27, [R12+0x340] ;  /* 0x000340000c1b7984 */ /* 0x000fe40000000800 */
[----:B0-----:R-:W-:Y:S02]  /*0780*/  FFMA R9, R9, R7, R6 ;  /* 0x0000000709097223 */ /* 0x001fe40000000006 */
[----:B------:R-:W0:Y:S01]  /*0790*/  LDS.128 R4, [R15+0x30] ;  /* 0x000030000f047984 */ /* 0x000e220000000c00 */
[----:B------:R-:W-:-:S04]  /*07a0*/  UIADD3 UR4, UPT, UPT, UR7, 0xf, URZ ;  /* 0x0000000f07047890 */ /* 0x000fc8000fffe0ff */
[----:B------:R-:W-:-:S04]  /*07b0*/  USHF.R.U32.HI UR4, URZ, 0x4, UR4 ;  /* 0x00000004ff047899 */ /* 0x000fc80008011604 */
[----:B------:R-:W-:Y:S01]  /*07c0*/  UIADD3 UR4, UPT, UPT, -UR4, 0x1, URZ ;  /* 0x0000000104047890 */ /* 0x000fe2000fffe1ff */
[----:B0-----:R-:W-:Y:S02]  /*07d0*/  FFMA R26, R4, R25, R9 ;  /* 0x00000019041a7223 */ /* 0x001fe40000000009 */
[----:B------:R-:W0:Y:S01]  /*07e0*/  LDS R4, [R12+0x3c0] ;  /* 0x0003c0000c047984 */ /* 0x000e220000000800 */
[----:B------:R-:W-:Y:S01]  /*07f0*/  UISETP.NE.AND UP0, UPT, UR4, URZ, UPT ;  /* 0x000000ff0400728c */ /* 0x000fe2000bf05270 */
[----:B------:R-:W-:Y:S01]  /*0800*/  FFMA R5, R27, R5, R26 ;  /* 0x000000051b057223 */ /* 0x000fe2000000001a */
[----:B------:R-:W-:-:S03]  /*0810*/  FFMA R23, R23, R10, R24 ;  /* 0x0000000a17177223 */ /* 0x000fc60000000018 */
[----:B------:R-:W-:Y:S01]  /*0820*/  FFMA R5, R28, R6, R5 ;  /* 0x000000061c057223 */ /* 0x000fe20000000005 */
[C---:B------:R-:W-:Y:S01]  /*0830*/  LEA R24, R13.reuse, R21, 0x4 ;  /* 0x000000150d187211 */ /* 0x040fe200078e20ff */
[----:B------:R-:W-:Y:S01]  /*0840*/  FFMA R11, R8, R11, R23 ;  /* 0x0000000b080b7223 */ /* 0x000fe20000000017 */
[----:B------:R-:W-:Y:S01]  /*0850*/  LEA R22, R13, R22, 0x4 ;  /* 0x000000160d167211 */ /* 0x000fe200078e20ff */
[----:B0-----:R-:W-:Y:S01]  /*0860*/  FFMA R21, R4, R7, R5 ;  /* 0x0000000704157223 */ /* 0x001fe20000000005 */
[----:B------:R-:W-:Y:S06]  /*0870*/  BAR.SYNC.DEFER_BLOCKING 0x0 ;  /* 0x0000000000007b1d */ /* 0x000fec0000010000 */
[----:B------:R-:W-:Y:S05]  /*0880*/  BRA.U !UP0, `(.L_x_0) ;  /* 0x0000000508bc7547 */ /* 0x000fea000b800000 */
[----:B------:R-:W0:Y:S01]  /*0890*/  LDC R13, c[0x0][0x39c] ;  /* 0x0000e700ff0d7b82 */ /* 0x000e220000000800 */
[----:B------:R-:W-:Y:S01]  /*08a0*/  IADD3 R20, PT, PT, R20, 0x10, RZ ;  /* 0x0000001014147810 */ /* 0x000fe20007ffe0ff */
[----:B------:R-:W1:Y:S01]  /*08b0*/  LDCU UR5, c[0x0][0x3a0] ;  /* 0x00007400ff0577ac */ /* 0x000e620008000800 */
[----:B------:R-:W-:Y:S02]  /*08c0*/  IADD3 R19, PT, PT, R19, 0x10, RZ ;  /* 0x0000001013137810 */ /* 0x000fe40007ffe0ff */
[----:B------:R-:W-:-:S03]  /*08d0*/  IADD3 R18, PT, PT, R18, 0x10, RZ ;  /* 0x0000001012127810 */ /* 0x000fc60007ffe0ff */
[----:B------:R-:W2:Y:S04]  /*08e0*/  LDC.64 R26, c[0x0][0x380] ;  /* 0x0000e000ff1a7b82 */ /* 0x000ea80000000a00 */
.L_x_1:
[----:B-1----:R-:W-:Y:S01]  /*08f0*/  ISETP.GE.AND P0, PT, R20, UR5, PT ;  /* 0x0000000514007c0c */ /* 0x002fe2000bf06270 */
[----:B------:R-:W-:Y:S01]  /*0900*/  HFMA2 R7, -RZ, RZ, 0, 0 ;  /* 0x00000000ff077431 */ /* 0x000fe200000001ff */
[----:B------:R-:W-:Y:S01]  /*0910*/  ISETP.GE.OR P3, PT, R18, UR5, P1 ;  /* 0x0000000512007c0c */ /* 0x000fe20008f66670 */
[----:B--2---:R-:W-:Y:S01]  /*0920*/  IMAD.WIDE R8, R19, 0x4, R26 ;  /* 0x0000000413087825 */ /* 0x004fe200078e021a */
[----:B0-----:R-:W-:Y:S02]  /*0930*/  ISETP.GE.OR P2, PT, R0, R13, P0 ;  /* 0x0000000d0000720c */ /* 0x001fe40000746670 */
[----:B------:R-:W-:-:S09]  /*0940*/  MOV R23, RZ ;  /* 0x000000ff00177202 */ /* 0x000fd20000000f00 */
[----:B------:R-:W2:Y:S02]  /*0950*/  @!P3 LDG.E R7, desc[UR8][R8.64] ;  /* 0x000000080807b981 */ /* 0x000ea4000c1e1900 */
[----:B------:R-:W0:Y:S02]  /*0960*/  @!P2 LDC.64 R4, c[0x0][0x388] ;  /* 0x0000e200ff04ab82 */ /* 0x000e240000000a00 */
[----:B0-----:R-:W-:-:S05]  /*0970*/  @!P2 IMAD.WIDE R28, R22, 0x4, R4 ;  /* 0x00000004161ca825 */ /* 0x001fca00078e0204 */
[----:B------:R-:W3:Y:S01]  /*0980*/  @!P2 LDG.E R23, desc[UR8][R28.64] ;  /* 0x000000081c17a981 */ /* 0x000ee2000c1e1900 */
[----:B------:R-:W-:-:S03]  /*0990*/  ISETP.GE.OR P0, PT, R16, R13, P0 ;  /* 0x0000000d1000720c */ /* 0x000fc60000706670 */
        /* <DEDUP_REMOVED lines=8> */
[----:B------:R-:W-:Y:S01]  /*0a20*/  LDS R28, [R12+0x1c0] ;  /* 0x0001c0000c1c7984 */ /* 0x000fe20000000800 */
[----:B0-----:R-:W-:-:S04]  /*0a30*/  FFMA R4, R4, R10, R11 ;  /* 0x0000000a04047223 */ /* 0x001fc8000000000b */
[----:B-1----:R-:W-:Y:S02]  /*0a40*/  FFMA R25, R25, R5, R4 ;  /* 0x0000000519197223 */ /* 0x002fe40000000004 */
[----:B------:R-:W-:Y:S02]  /*0a50*/  LDS R5, [R12+0x100] ;  /* 0x000100000c057984 */ /* 0x000fe40000000800 */
[----:B--2---:R-:W-:Y:S02]  /*0a60*/  FFMA R6, R8, R6, R25 ;  /* 0x0000000608067223 */ /* 0x004fe40000000019 */
[----:B------:R-:W0:Y:S02]  /*0a70*/  LDS.128 R8, [R15+0x10] ;  /* 0x000010000f087984 */ /* 0x000e240000000c00 */
[----:B---3--:R-:W-:Y:S02]  /*0a80*/  FFMA R7, R23, R7, R6 ;  /* 0x0000000717077223 */ /* 0x008fe40000000006 */
[----:B------:R-:W1:Y:S04]  /*0a90*/  LDS R23, [R12+0x140] ;  /* 0x000140000c177984 */ /* 0x000e680000000800 */
[----:B------:R-:W2:Y:S01]  /*0aa0*/  LDS R4, [R12+0x180] ;  /* 0x000180000c047984 */ /* 0x000ea20000000800 */
[----:B0-----:R-:W-:-:S04]  /*0ab0*/  FFMA R8, R8, R5, R7 ;  /* 0x0000000508087223 */ /* 0x001fc80000000007 */
[----:B-1----:R-:W-:Y:S02]  /*0ac0*/  FFMA R23, R23, R9, R8 ;  /* 0x0000000917177223 */ /* 0x002fe40000000008 */
[----:B------:R-:W-:Y:S02]  /*0ad0*/  LDS R9, [R12+0x200] ;  /* 0x000200000c097984 */ /* 0x000fe40000000800 */
[----:B--2---:R-:W-:Y:S02]  /*0ae0*/  FFMA R23, R4, R10, R23 ;  /* 0x0000000a04177223 */ /* 0x004fe40000000017 */
[----:B------:R-:W0:Y:S02]  /*0af0*/  LDS.128 R4, [R15+0x20] ;  /* 0x000020000f047984 */ /* 0x000e240000000c00 */
[----:B------:R-:W-:Y:S02]  /*0b00*/  FFMA R11, R28, R11, R23 ;  /* 0x0000000b1c0b7223 */ /* 0x000fe40000000017 */
[----:B------:R-:W1:Y:S04]  /*0b10*/  LDS R23, [R12+0x240] ;  /* 0x000240000c177984 */ /* 0x000e680000000800 */
[----:B------:R-:W2:Y:S04]  /*0b20*/  LDS R8, [R12+0x280] ;  /* 0x000280000c087984 */ /* 0x000ea80000000800 */
[----:B------:R-:W3:Y:S01]  /*0b30*/  LDS R28, [R12+0x2c0] ;  /* 0x0002c0000c1c7984 */ /* 0x000ee20000000800 */
[----:B0-----:R-:W-:-:S04]  /*0b40*/  FFMA R4, R4, R9, R11 ;  /* 0x0000000904047223 */ /* 0x001fc8000000000b */
[----:B-1----:R-:W-:Y:S02]  /*0b50*/  FFMA R5, R23, R5, R4 ;  /* 0x0000000517057223 */ /* 0x002fe40000000004 */
[----:B------:R-:W-:Y:S02]  /*0b60*/  LDS R23, [R12+0x300] ;  /* 0x000300000c177984 */ /* 0x000fe40000000800 */
[----:B--2---:R-:W-:Y:S02]  /*0b70*/  FFMA R5, R8, R6, R5 ;  /* 0x0000000608057223 */ /* 0x004fe40000000005 */
[----:B------:R-:W0:Y:S02]  /*0b80*/  LDS.128 R8, [R15+0x30] ;  /* 0x000030000f087984 */ /* 0x000e240000000c00 */
[----:B---3--:R-:W-:Y:S02]  /*0b90*/  FFMA R7, R28, R7, R5 ;  /* 0x000000071c077223 */ /* 0x008fe40000000005 */
[----:B------:R-:W1:Y:S01]  /*0ba0*/  @!P0 LDC.64 R4, c[0x0][0x388] ;  /* 0x0000e200ff048b82 */ /* 0x000e620000000a00 */
[----:B------:R-:W2:Y:S01]  /*0bb0*/  LDS R6, [R12+0x340] ;  /* 0x000340000c067984 */ /* 0x000ea20000000800 */
[----:B0-----:R-:W-:Y:S01]  /*0bc0*/  FFMA R7, R8, R23, R7 ;  /* 0x0000001708077223 */ /* 0x001fe20000000007 */
[----:B------:R-:W-:-:S04]  /*0bd0*/  @!P0 IADD3 R8, P2, PT, R0, R24, RZ ;  /* 0x0000001800088210 */ /* 0x000fc80007f5e0ff */
[----:B-1----:R-:W-:Y:S02]  /*0be0*/  @!P0 LEA R28, P3, R8, R4, 0x2 ;  /* 0x00000004081c8211 */ /* 0x002fe400078610ff */
[----:B------:R-:W-:-:S04]  /*0bf0*/  @!P0 LEA.HI.X.SX32 R4, R24, R17, 0x1, P2 ;  /* 0x0000001118048211 */ /* 0x000fc800010f0eff */
[----:B------:R-:W-:Y:S02]  /*0c00*/  @!P0 LEA.HI.X R29, R8, R5, R4, 0x2, P3 ;  /* 0x00000005081d8211 */ /* 0x000fe400018f1404 */
[----:B------:R-:W0:Y:S04]  /*0c10*/  LDS R4, [R12+0x380] ;  /* 0x000380000c047984 */ /* 0x000e280000000800 */
[----:B------:R-:W-:Y:S01]  /*0c20*/  LDS R8, [R12+0x3c0] ;  /* 0x0003c0000c087984 */ /* 0x000fe20000000800 */
[----:B--2---:R-:W-:Y:S01]  /*0c30*/  FFMA R9, R6, R9, R7 ;  /* 0x0000000906097223 */ /* 0x004fe20000000007 */
[----:B------:R-:W-:Y:S01]  /*0c40*/  HFMA2 R7, -RZ, RZ, 0, 0 ;  /* 0x00000000ff077431 */ /* 0x000fe200000001ff */
[----:B------:R-:W-:Y:S06]  /*0c50*/  BAR.SYNC.DEFER_BLOCKING 0x0 ;  /* 0x0000000000007b1d */ /* 0x000fec0000010000 */
[----:B------:R-:W2:Y:S01]  /*0c60*/  @!P0 LDG.E R7, desc[UR8][R28.64+0x40] ;  /* 0x000040081c078981 */ /* 0x000ea2000c1e1900 */
[----:B0-----:R-:W-:-:S03]  /*0c70*/  FFMA R9, R4, R10, R9 ;  /* 0x0000000a04097223 */ /* 0x001fc60000000009 */
[----:B--2---:R-:W-:Y:S01]  /*0c80*/  STS [R2], R7 ;  /* 0x0000000702007388 */ /* 0x004fe20000000800 */
[----:B------:R-:W-:Y:S06]  /*0c90*/  BAR.SYNC.DEFER_BLOCKING 0x0 ;  /* 0x0000000000007b1d */ /* 0x000fec0000010000 */
[----:B------:R-:W-:Y:S04]  /*0ca0*/  LDS R23, [R12] ;  /* 0x000000000c177984 */ /* 0x000fe80000000800 */
[----:B------:R-:W0:Y:S04]  /*0cb0*/  LDS.128 R4, [R15] ;  /* 0x000000000f047984 */ /* 0x000e280000000c00 */
[----:B------:R-:W1:Y:S04]  /*0cc0*/  LDS R25, [R12+0x40] ;  /* 0x000040000c197984 */ /* 0x000e680000000800 */
[----:B------:R-:W2:Y:S01]  /*0cd0*/  LDS R10, [R12+0x80] ;  /* 0x000080000c0a7984 */ /* 0x000ea20000000800 */
[----:B0-----:R-:W-:-:S03]  /*0ce0*/  FFMA R4, R4, R23, R21 ;  /* 0x0000001704047223 */ /* 0x001fc60000000015 */
[----:B------:R-:W0:Y:S01]  /*0cf0*/  LDS R21, [R12+0xc0] ;  /* 0x0000c0000c157984 */ /* 0x000e220000000800 */
[----:B-1----:R-:W-:-:S03]  /*0d00*/  FFMA R5, R25, R5, R4 ;  /* 0x0000000519057223 */ /* 0x002fc60000000004 */
[----:B------:R-:W-:Y:S01]  /*0d10*/  LDS R23, [R12+0x140] ;  /* 0x000140000c177984 */ /* 0x000fe20000000800 */
[----:B--2---:R-:W-:-:S03]  /*0d20*/  FFMA R6, R10, R6, R5 ;  /* 0x000000060a067223 */ /* 0x004fc60000000005 */
[----:B------:R-:W-:Y:S01]  /*0d30*/  LDS R10, [R12+0x100] ;  /* 0x000100000c0a7984 */ /* 0x000fe20000000800 */
[----:B0-----:R-:W-:-:S03]  /*0d40*/  FFMA R21, R21, R7, R6 ;  /* 0x0000000715157223 */ /* 0x001fc60000000006 */
[----:B------:R-:W0:Y:S02]  /*0d50*/  LDS.128 R4, [R15+0x10] ;  /* 0x000010000f047984 */ /* 0x000e240000000c00 */
[----:B0-----:R-:W-:Y:S02]  /*0d60*/  FFMA R4, R4, R10, R21 ;  /* 0x0000000a04047223 */ /* 0x001fe40000000015 */
[----:B------:R-:W0:Y:S04]  /*0d70*/  LDS R10, [R12+0x180] ;  /* 0x000180000c0a7984 */ /* 0x000e280000000800 */
[----:B------:R-:W1:Y:S01]  /*0d80*/  LDS R21, [R12+0x1c0] ;  /* 0x0001c0000c157984 */ /* 0x000e620000000800 */
[----:B------:R-:W-:-:S03]  /*0d90*/  FFMA R5, R23, R5, R4 ;  /* 0x0000000517057223 */ /* 0x000fc60000000004 */
[----:B------:R-:W-:Y:S01]  /*0da0*/  LDS R23, [R12+0x240] ;  /* 0x000240000c177984 */ /* 0x000fe20000000800 */
[----:B0-----:R-:W-:-:S03]  /*0db0*/  FFMA R6, R10, R6, R5 ;  /* 0x000000060a067223 */ /* 0x001fc60000000005 */
[----:B------:R-:W-:Y:S01]  /*0dc0*/  LDS R10, [R12+0x200] ;  /* 0x000200000c0a7984 */ /* 0x000fe20000000800 */
[----:B-1----:R-:W-:-:S03]  /*0dd0*/  FFMA R21, R21, R7, R6 ;  /* 0x0000000715157223 */ /* 0x002fc60000000006 */
        /* <DEDUP_REMOVED lines=9> */
[----:B------:R-:W0:Y:S01]  /*0e70*/  LDS.128 R4, [R15+0x30] ;  /* 0x000030000f047984 */ /* 0x000e220000000c00 */
[----:B------:R-:W-:-:S04]  /*0e80*/  UIADD3 UR4, UPT, UPT, UR4, 0x1, URZ ;  /* 0x0000000104047890 */ /* 0x000fc8000fffe0ff */
[----:B------:R-:W-:Y:S01]  /*0e90*/  UISETP.NE.AND UP0, UPT, UR4, URZ, UPT ;  /* 0x000000ff0400728c */ /* 0x000fe2000bf05270 */
[----:B0-----:R-:W-:Y:S02]  /*0ea0*/  FFMA R4, R4, R10, R21 ;  /* 0x0000000a04047223 */ /* 0x001fe40000000015 */
[----:B------:R-:W0:Y:S04]  /*0eb0*/  LDS R10, [R12+0x380] ;  /* 0x000380000c0a7984 */ /* 0x000e280000000800 */
[----:B------:R-:W1:Y:S01]  /*0ec0*/  LDS R21, [R12+0x3c0] ;  /* 0x0003c0000c157984 */ /* 0x000e620000000800 */
[----:B------:R-:W-:Y:S01]  /*0ed0*/  FFMA R5, R23, R5, R4 ;  /* 0x0000000517057223 */ /* 0x000fe20000000004 */
[----:B------:R-:W-:Y:S01]  /*0ee0*/  FFMA R11, R8, R11, R9 ;  /* 0x0000000b080b7223 */ /* 0x000fe20000000009 */
[----:B------:R-:W-:-:S02]  /*0ef0*/  IADD3 R20, PT, PT, R20, 0x10, RZ ;  /* 0x0000001014147810 */ /* 0x000fc40007ffe0ff */
[----:B------:R-:W-:Y:S02]  /*0f00*/  IADD3 R19, PT, PT, R19, 0x10, RZ ;  /* 0x0000001013137810 */ /* 0x000fe40007ffe0ff */
[----:B------:R-:W-:Y:S02]  /*0f10*/  IADD3 R18, PT, PT, R18, 0x10, RZ ;  /* 0x0000001012127810 */ /* 0x000fe40007ffe0ff */
[C---:B------:R-:W-:Y:S02]  /*0f20*/  LEA R24, R13.reuse, R24, 0x4 ;  /* 0x000000180d187211 */ /* 0x040fe400078e20ff */
[----:B------:R-:W-:Y:S01]  /*0f30*/  LEA R22, R13, R22, 0x4 ;  /* 0x000000160d167211 */ /* 0x000fe200078e20ff */
[----:B0-----:R-:W-:-:S04]  /*0f40*/  FFMA R6, R10, R6, R5 ;  /* 0x000000060a067223 */ /* 0x001fc80000000005 */
[----:B-1----:R-:W-:Y:S01]  /*0f50*/  FFMA R21, R21, R7, R6 ;  /* 0x0000000715157223 */ /* 0x002fe20000000006 */
[----:B------:R-:W-:Y:S06]  /*0f60*/  BAR.SYNC.DEFER_BLOCKING 0x0 ;  /* 0x0000000000007b1d */ /* 0x000fec0000010000 */
[----:B------:R-:W-:Y:S05]  /*0f70*/  BRA.U UP0, `(.L_x_1) ;  /* 0xfffffff9005c7547 */ /* 0x000fea000b83ffff */
.L_x_0:
[----:B------:R-:W0:Y:S01]  /*0f80*/  LDCU.64 UR6, c[0x0][0x398] ;  /* 0x00007300ff0677ac */ /* 0x000e220008000a00 */
[----:B------:R-:W1:Y:S01]  /*0f90*/  LDC.64 R4, c[0x0][0x390] ;  /* 0x0000e400ff047b82 */ /* 0x000e620000000a00 */
[C---:B------:R-:W-:Y:S02]  /*0fa0*/  IADD3 R2, PT, PT, R0.reuse, 0x10, RZ ;  /* 0x0000001000027810 */ /* 0x040fe40007ffe0ff */
[C---:B0-----:R-:W-:Y:S02]  /*0fb0*/  ISETP.GE.AND P0, PT, R3.reuse, UR6, PT ;  /* 0x0000000603007c0c */ /* 0x041fe4000bf06270 */
[C---:B------:R-:W-:Y:S01]  /*0fc0*/  ISETP.GE.AND P1, PT, R3.reuse, UR6, PT ;  /* 0x0000000603007c0c */ /* 0x040fe2000bf26270 */
[----:B------:R-:W-:Y:S01]  /*0fd0*/  IMAD R3, R3, UR7, R0 ;  /* 0x0000000703037c24 */ /* 0x000fe2000f8e0200 */
[----:B------:R-:W-:Y:S02]  /*0fe0*/  ISETP.LT.AND P0, PT, R0, UR7, !P0 ;  /* 0x0000000700007c0c */ /* 0x000fe4000c701270 */
[----:B------:R-:W-:Y:S01]  /*0ff0*/  ISETP.GE.OR P1, PT, R2, UR7, P1 ;  /* 0x0000000702007c0c */ /* 0x000fe20008f26670 */
[----:B-1----:R-:W-:-:S10]  /*1000*/  IMAD.WIDE R2, R3, 0x4, R4 ;  /* 0x0000000403027825 */ /* 0x002fd400078e0204 */
[----:B------:R0:W-:Y:S02]  /*1010*/  @P0 STG.E desc[UR8][R2.64], R11 ;  /* 0x0000000b02000986 */ /* 0x0001e4000c101908 */
[----:B------:R-:W-:Y:S05]  /*1020*/  @P1 EXIT ;  /* 0x000000000000194d */ /* 0x000fea0003800000 */
[----:B------:R-:W-:Y:S01]  /*1030*/  STG.E desc[UR8][R2.64+0x40], R21 ;  /* 0x0000401502007986 */ /* 0x000fe2000c101908 */
[----:B------:R-:W-:Y:S05]  /*1040*/  EXIT ;  /* 0x000000000000794d */ /* 0x000fea0003800000 */
.L_x_2:
[----:B------:R-:W-:-:S00]  /*1050*/  BRA `(.L_x_2) ;  /* 0xfffffffc00fc7947 */ /* 0x000fc0000383ffff */
[----:B------:R-:W-:-:S00]  /*1060*/  NOP ;  /* 0x0000000000007918 */ /* 0x000fc00000000000 */
        /* <DEDUP_REMOVED lines=9> */
.L_x_3:


//--------------------- .nv.shared._Z7_matmulPfS_S_iii --------------------------
	.section	.nv.shared._Z7_matmulPfS_S_iii,"aw",@nobits
	.sectionflags	@""
	.align	4
.nv.shared._Z7_matmulPfS_S_iii:
	.zero		3072


//--------------------- .nv.shared.reserved.0     --------------------------
	.section	.nv.shared.reserved.0,"aw",@nobits
	.weak		__nv_reservedSMEM_offset_0_alias
	.size		__nv_reservedSMEM_offset_0_alias, 0, 64
	.other		__nv_reservedSMEM_offset_0_alias,@"STO_CUDA_RESERVED_SHARED STV_DEFAULT"
__nv_reservedSMEM_offset_0_alias:
	.zero		0
	.zero		64


//--------------------- .nv.constant0._Z7_matmulPfS_S_iii --------------------------
	.section	.nv.constant0._Z7_matmulPfS_S_iii,"a",@progbits
	.sectionflags	@""
	.align	4
.nv.constant0._Z7_matmulPfS_S_iii:
	.zero		932


//--------------------- SYMBOLS --------------------------

	.type		.nv.reservedSmem.offset0,@object
	.size		.nv.reservedSmem.offset0,0x4
	.type		.nv.reservedSmem.cap,@object
	.size		.nv.reservedSmem.cap,0x4
